//
// Generated by NVIDIA NVVM Compiler
//
// Compiler Build ID: CL-36424714
// Cuda compilation tools, release 13.0, V13.0.88
// Based on NVVM 20.0.0
//

.version 9.0
.target sm_100
.address_size 64

	// .globl	_Z12setup_kernelP17curandStateXORWOWm
.global .align 4 .b8 precalc_xorwow_matrix[102400];
.global .align 4 .b8 precalc_xorwow_offset_matrix[102400];
.global .align 4 .b8 mrg32k3aM1[2304];
.global .align 4 .b8 mrg32k3aM2[2304];
.global .align 4 .b8 mrg32k3aM1SubSeq[2016];
.global .align 4 .b8 mrg32k3aM2SubSeq[2016];
.global .align 4 .b8 mrg32k3aM1Seq[2304];
.global .align 4 .b8 mrg32k3aM2Seq[2304];
.const .align 8 .b8 __cr_lgamma_table[72];

.visible .entry _Z12setup_kernelP17curandStateXORWOWm(
	.param .u64 .ptr .align 1 _Z12setup_kernelP17curandStateXORWOWm_param_0,
	.param .u64 _Z12setup_kernelP17curandStateXORWOWm_param_1
)
{
	.reg .pred 	%p<24>;
	.reg .b32 	%r<413>;
	.reg .b64 	%rd<19>;

	ld.param.u64 	%rd8, [_Z12setup_kernelP17curandStateXORWOWm_param_0];
	ld.param.u64 	%rd9, [_Z12setup_kernelP17curandStateXORWOWm_param_1];
	cvta.to.global.u64 	%rd10, %rd8;
	mov.u32 	%r182, %tid.x;
	mov.u32 	%r183, %ctaid.x;
	mov.u32 	%r184, %ntid.x;
	mad.lo.s32 	%r185, %r183, %r184, %r182;
	cvt.s64.s32 	%rd18, %r185;
	mul.wide.s32 	%rd11, %r185, 48;
	add.s64 	%rd2, %rd10, %rd11;
	cvt.u32.u64 	%r186, %rd9;
	xor.b32  	%r187, %r186, -1429050551;
	mul.lo.s32 	%r188, %r187, 1099087573;
	{ .reg .b32 tmp; mov.b64 {tmp, %r189}, %rd9; }
	xor.b32  	%r190, %r189, -136515619;
	mul.lo.s32 	%r191, %r190, -1703105765;
	add.s32 	%r192, %r188, %r191;
	add.s32 	%r193, %r192, 6615241;
	add.s32 	%r194, %r188, 123456789;
	st.global.v2.u32 	[%rd2], {%r193, %r194};
	xor.b32  	%r195, %r188, 362436069;
	add.s32 	%r196, %r191, 521288629;
	st.global.v2.u32 	[%rd2+8], {%r195, %r196};
	xor.b32  	%r197, %r191, 88675123;
	add.s32 	%r198, %r188, 5783321;
	st.global.v2.u32 	[%rd2+16], {%r197, %r198};
	setp.eq.s32 	%p1, %r185, 0;
	@%p1 bra 	$L__BB0_42;
	mov.b32 	%r319, 0;
$L__BB0_2:
	and.b64  	%rd4, %rd18, 3;
	setp.eq.s64 	%p2, %rd4, 0;
	@%p2 bra 	$L__BB0_41;
	mul.wide.u32 	%rd12, %r319, 3200;
	mov.u64 	%rd13, precalc_xorwow_matrix;
	add.s64 	%rd5, %rd13, %rd12;
	cvt.u32.u64 	%r2, %rd4;
	mov.b32 	%r320, 0;
$L__BB0_4:
	mov.b32 	%r333, 0;
	mov.u32 	%r334, %r333;
	mov.u32 	%r335, %r333;
	mov.u32 	%r336, %r333;
	mov.u32 	%r337, %r333;
	mov.u32 	%r326, %r333;
$L__BB0_5:
	mul.wide.u32 	%rd14, %r326, 4;
	add.s64 	%rd15, %rd2, %rd14;
	ld.global.u32 	%r10, [%rd15+4];
	shl.b32 	%r11, %r326, 5;
	mov.b32 	%r332, 0;
$L__BB0_6:
	.pragma "nounroll";
	shr.u32 	%r203, %r10, %r332;
	and.b32  	%r204, %r203, 1;
	setp.eq.b32 	%p3, %r204, 1;
	not.pred 	%p4, %p3;
	add.s32 	%r205, %r11, %r332;
	mul.lo.s32 	%r206, %r205, 5;
	mul.wide.u32 	%rd16, %r206, 4;
	add.s64 	%rd6, %rd5, %rd16;
	@%p4 bra 	$L__BB0_8;
	ld.global.u32 	%r207, [%rd6];
	xor.b32  	%r337, %r337, %r207;
	ld.global.u32 	%r208, [%rd6+4];
	xor.b32  	%r336, %r336, %r208;
	ld.global.u32 	%r209, [%rd6+8];
	xor.b32  	%r335, %r335, %r209;
	ld.global.u32 	%r210, [%rd6+12];
	xor.b32  	%r334, %r334, %r210;
	ld.global.u32 	%r211, [%rd6+16];
	xor.b32  	%r333, %r333, %r211;
$L__BB0_8:
	and.b32  	%r213, %r203, 2;
	setp.eq.s32 	%p5, %r213, 0;
	@%p5 bra 	$L__BB0_10;
	ld.global.u32 	%r214, [%rd6+20];
	xor.b32  	%r337, %r337, %r214;
	ld.global.u32 	%r215, [%rd6+24];
	xor.b32  	%r336, %r336, %r215;
	ld.global.u32 	%r216, [%rd6+28];
	xor.b32  	%r335, %r335, %r216;
	ld.global.u32 	%r217, [%rd6+32];
	xor.b32  	%r334, %r334, %r217;
	ld.global.u32 	%r218, [%rd6+36];
	xor.b32  	%r333, %r333, %r218;
$L__BB0_10:
	and.b32  	%r220, %r203, 4;
	setp.eq.s32 	%p6, %r220, 0;
	@%p6 bra 	$L__BB0_12;
	ld.global.u32 	%r221, [%rd6+40];
	xor.b32  	%r337, %r337, %r221;
	ld.global.u32 	%r222, [%rd6+44];
	xor.b32  	%r336, %r336, %r222;
	ld.global.u32 	%r223, [%rd6+48];
	xor.b32  	%r335, %r335, %r223;
	ld.global.u32 	%r224, [%rd6+52];
	xor.b32  	%r334, %r334, %r224;
	ld.global.u32 	%r225, [%rd6+56];
	xor.b32  	%r333, %r333, %r225;
$L__BB0_12:
	and.b32  	%r227, %r203, 8;
	setp.eq.s32 	%p7, %r227, 0;
	@%p7 bra 	$L__BB0_14;
	ld.global.u32 	%r228, [%rd6+60];
	xor.b32  	%r337, %r337, %r228;
	ld.global.u32 	%r229, [%rd6+64];
	xor.b32  	%r336, %r336, %r229;
	ld.global.u32 	%r230, [%rd6+68];
	xor.b32  	%r335, %r335, %r230;
	ld.global.u32 	%r231, [%rd6+72];
	xor.b32  	%r334, %r334, %r231;
	ld.global.u32 	%r232, [%rd6+76];
	xor.b32  	%r333, %r333, %r232;
$L__BB0_14:
	and.b32  	%r234, %r203, 16;
	setp.eq.s32 	%p8, %r234, 0;
	@%p8 bra 	$L__BB0_16;
	ld.global.u32 	%r235, [%rd6+80];
	xor.b32  	%r337, %r337, %r235;
	ld.global.u32 	%r236, [%rd6+84];
	xor.b32  	%r336, %r336, %r236;
	ld.global.u32 	%r237, [%rd6+88];
	xor.b32  	%r335, %r335, %r237;
	ld.global.u32 	%r238, [%rd6+92];
	xor.b32  	%r334, %r334, %r238;
	ld.global.u32 	%r239, [%rd6+96];
	xor.b32  	%r333, %r333, %r239;
$L__BB0_16:
	and.b32  	%r241, %r203, 32;
	setp.eq.s32 	%p9, %r241, 0;
	@%p9 bra 	$L__BB0_18;
	ld.global.u32 	%r242, [%rd6+100];
	xor.b32  	%r337, %r337, %r242;
	ld.global.u32 	%r243, [%rd6+104];
	xor.b32  	%r336, %r336, %r243;
	ld.global.u32 	%r244, [%rd6+108];
	xor.b32  	%r335, %r335, %r244;
	ld.global.u32 	%r245, [%rd6+112];
	xor.b32  	%r334, %r334, %r245;
	ld.global.u32 	%r246, [%rd6+116];
	xor.b32  	%r333, %r333, %r246;
$L__BB0_18:
	and.b32  	%r248, %r203, 64;
	setp.eq.s32 	%p10, %r248, 0;
	@%p10 bra 	$L__BB0_20;
	ld.global.u32 	%r249, [%rd6+120];
	xor.b32  	%r337, %r337, %r249;
	ld.global.u32 	%r250, [%rd6+124];
	xor.b32  	%r336, %r336, %r250;
	ld.global.u32 	%r251, [%rd6+128];
	xor.b32  	%r335, %r335, %r251;
	ld.global.u32 	%r252, [%rd6+132];
	xor.b32  	%r334, %r334, %r252;
	ld.global.u32 	%r253, [%rd6+136];
	xor.b32  	%r333, %r333, %r253;
$L__BB0_20:
	and.b32  	%r255, %r203, 128;
	setp.eq.s32 	%p11, %r255, 0;
	@%p11 bra 	$L__BB0_22;
	ld.global.u32 	%r256, [%rd6+140];
	xor.b32  	%r337, %r337, %r256;
	ld.global.u32 	%r257, [%rd6+144];
	xor.b32  	%r336, %r336, %r257;
	ld.global.u32 	%r258, [%rd6+148];
	xor.b32  	%r335, %r335, %r258;
	ld.global.u32 	%r259, [%rd6+152];
	xor.b32  	%r334, %r334, %r259;
	ld.global.u32 	%r260, [%rd6+156];
	xor.b32  	%r333, %r333, %r260;
$L__BB0_22:
	and.b32  	%r262, %r203, 256;
	setp.eq.s32 	%p12, %r262, 0;
	@%p12 bra 	$L__BB0_24;
	ld.global.u32 	%r263, [%rd6+160];
	xor.b32  	%r337, %r337, %r263;
	ld.global.u32 	%r264, [%rd6+164];
	xor.b32  	%r336, %r336, %r264;
	ld.global.u32 	%r265, [%rd6+168];
	xor.b32  	%r335, %r335, %r265;
	ld.global.u32 	%r266, [%rd6+172];
	xor.b32  	%r334, %r334, %r266;
	ld.global.u32 	%r267, [%rd6+176];
	xor.b32  	%r333, %r333, %r267;
$L__BB0_24:
	and.b32  	%r269, %r203, 512;
	setp.eq.s32 	%p13, %r269, 0;
	@%p13 bra 	$L__BB0_26;
	ld.global.u32 	%r270, [%rd6+180];
	xor.b32  	%r337, %r337, %r270;
	ld.global.u32 	%r271, [%rd6+184];
	xor.b32  	%r336, %r336, %r271;
	ld.global.u32 	%r272, [%rd6+188];
	xor.b32  	%r335, %r335, %r272;
	ld.global.u32 	%r273, [%rd6+192];
	xor.b32  	%r334, %r334, %r273;
	ld.global.u32 	%r274, [%rd6+196];
	xor.b32  	%r333, %r333, %r274;
$L__BB0_26:
	and.b32  	%r276, %r203, 1024;
	setp.eq.s32 	%p14, %r276, 0;
	@%p14 bra 	$L__BB0_28;
	ld.global.u32 	%r277, [%rd6+200];
	xor.b32  	%r337, %r337, %r277;
	ld.global.u32 	%r278, [%rd6+204];
	xor.b32  	%r336, %r336, %r278;
	ld.global.u32 	%r279, [%rd6+208];
	xor.b32  	%r335, %r335, %r279;
	ld.global.u32 	%r280, [%rd6+212];
	xor.b32  	%r334, %r334, %r280;
	ld.global.u32 	%r281, [%rd6+216];
	xor.b32  	%r333, %r333, %r281;
$L__BB0_28:
	and.b32  	%r283, %r203, 2048;
	setp.eq.s32 	%p15, %r283, 0;
	@%p15 bra 	$L__BB0_30;
	ld.global.u32 	%r284, [%rd6+220];
	xor.b32  	%r337, %r337, %r284;
	ld.global.u32 	%r285, [%rd6+224];
	xor.b32  	%r336, %r336, %r285;
	ld.global.u32 	%r286, [%rd6+228];
	xor.b32  	%r335, %r335, %r286;
	ld.global.u32 	%r287, [%rd6+232];
	xor.b32  	%r334, %r334, %r287;
	ld.global.u32 	%r288, [%rd6+236];
	xor.b32  	%r333, %r333, %r288;
$L__BB0_30:
	and.b32  	%r290, %r203, 4096;
	setp.eq.s32 	%p16, %r290, 0;
	@%p16 bra 	$L__BB0_32;
	ld.global.u32 	%r291, [%rd6+240];
	xor.b32  	%r337, %r337, %r291;
	ld.global.u32 	%r292, [%rd6+244];
	xor.b32  	%r336, %r336, %r292;
	ld.global.u32 	%r293, [%rd6+248];
	xor.b32  	%r335, %r335, %r293;
	ld.global.u32 	%r294, [%rd6+252];
	xor.b32  	%r334, %r334, %r294;
	ld.global.u32 	%r295, [%rd6+256];
	xor.b32  	%r333, %r333, %r295;
$L__BB0_32:
	and.b32  	%r297, %r203, 8192;
	setp.eq.s32 	%p17, %r297, 0;
	@%p17 bra 	$L__BB0_34;
	ld.global.u32 	%r298, [%rd6+260];
	xor.b32  	%r337, %r337, %r298;
	ld.global.u32 	%r299, [%rd6+264];
	xor.b32  	%r336, %r336, %r299;
	ld.global.u32 	%r300, [%rd6+268];
	xor.b32  	%r335, %r335, %r300;
	ld.global.u32 	%r301, [%rd6+272];
	xor.b32  	%r334, %r334, %r301;
	ld.global.u32 	%r302, [%rd6+276];
	xor.b32  	%r333, %r333, %r302;
$L__BB0_34:
	and.b32  	%r304, %r203, 16384;
	setp.eq.s32 	%p18, %r304, 0;
	@%p18 bra 	$L__BB0_36;
	ld.global.u32 	%r305, [%rd6+280];
	xor.b32  	%r337, %r337, %r305;
	ld.global.u32 	%r306, [%rd6+284];
	xor.b32  	%r336, %r336, %r306;
	ld.global.u32 	%r307, [%rd6+288];
	xor.b32  	%r335, %r335, %r307;
	ld.global.u32 	%r308, [%rd6+292];
	xor.b32  	%r334, %r334, %r308;
	ld.global.u32 	%r309, [%rd6+296];
	xor.b32  	%r333, %r333, %r309;
$L__BB0_36:
	and.b32  	%r311, %r203, 32768;
	setp.eq.s32 	%p19, %r311, 0;
	@%p19 bra 	$L__BB0_38;
	ld.global.u32 	%r312, [%rd6+300];
	xor.b32  	%r337, %r337, %r312;
	ld.global.u32 	%r313, [%rd6+304];
	xor.b32  	%r336, %r336, %r313;
	ld.global.u32 	%r314, [%rd6+308];
	xor.b32  	%r335, %r335, %r314;
	ld.global.u32 	%r315, [%rd6+312];
	xor.b32  	%r334, %r334, %r315;
	ld.global.u32 	%r316, [%rd6+316];
	xor.b32  	%r333, %r333, %r316;
$L__BB0_38:
	add.s32 	%r332, %r332, 16;
	setp.ne.s32 	%p20, %r332, 32;
	@%p20 bra 	$L__BB0_6;
	mad.lo.s32 	%r317, %r326, -31, %r11;
	add.s32 	%r326, %r317, 1;
	setp.ne.s32 	%p21, %r326, 5;
	@%p21 bra 	$L__BB0_5;
	st.global.u32 	[%rd2+4], %r337;
	st.global.u32 	[%rd2+8], %r336;
	st.global.u32 	[%rd2+12], %r335;
	st.global.u32 	[%rd2+16], %r334;
	st.global.u32 	[%rd2+20], %r333;
	add.s32 	%r320, %r320, 1;
	setp.lt.u32 	%p22, %r320, %r2;
	@%p22 bra 	$L__BB0_4;
$L__BB0_41:
	shr.u64 	%rd7, %rd18, 2;
	add.s32 	%r319, %r319, 1;
	setp.gt.u64 	%p23, %rd18, 3;
	mov.u64 	%rd18, %rd7;
	@%p23 bra 	$L__BB0_2;
$L__BB0_42:
	mov.b32 	%r318, 0;
	st.global.v2.u32 	[%rd2+24], {%r318, %r318};
	st.global.u32 	[%rd2+32], %r318;
	mov.b64 	%rd17, 0;
	st.global.u64 	[%rd2+40], %rd17;
	ret;

}
	// .globl	_Z16generate_randomsP17curandStateXORWOWPf
.visible .entry _Z16generate_randomsP17curandStateXORWOWPf(
	.param .u64 .ptr .align 1 _Z16generate_randomsP17curandStateXORWOWPf_param_0,
	.param .u64 .ptr .align 1 _Z16generate_randomsP17curandStateXORWOWPf_param_1
)
{
	.reg .b32 	%r<28>;
	.reg .b32 	%f<5>;
	.reg .b64 	%rd<9>;

	ld.param.u64 	%rd1, [_Z16generate_randomsP17curandStateXORWOWPf_param_0];
	ld.param.u64 	%rd2, [_Z16generate_randomsP17curandStateXORWOWPf_param_1];
	cvta.to.global.u64 	%rd3, %rd2;
	cvta.to.global.u64 	%rd4, %rd1;
	mov.u32 	%r1, %tid.x;
	mov.u32 	%r2, %ctaid.x;
	mov.u32 	%r3, %ntid.x;
	mad.lo.s32 	%r4, %r2, %r3, %r1;
	mul.wide.s32 	%rd5, %r4, 48;
	add.s64 	%rd6, %rd4, %rd5;
	ld.global.v2.u32 	{%r5, %r6}, [%rd6];
	ld.global.u32 	%r7, [%rd6+8];
	ld.global.u32 	%r8, [%rd6+20];
	shr.u32 	%r9, %r6, 2;
	xor.b32  	%r10, %r9, %r6;
	shl.b32 	%r11, %r8, 4;
	shl.b32 	%r12, %r10, 1;
	xor.b32  	%r13, %r11, %r12;
	xor.b32  	%r14, %r13, %r8;
	xor.b32  	%r15, %r14, %r10;
	add.s32 	%r16, %r5, %r15;
	add.s32 	%r17, %r16, 362437;
	cvt.rn.f32.u32 	%f1, %r17;
	fma.rn.f32 	%f2, %f1, 0f2F800000, 0f2F000000;
	shl.b32 	%r18, %r4, 1;
	mul.wide.s32 	%rd7, %r18, 4;
	add.s64 	%rd8, %rd3, %rd7;
	st.global.f32 	[%rd8], %f2;
	shr.u32 	%r19, %r7, 2;
	xor.b32  	%r20, %r19, %r7;
	shl.b32 	%r21, %r15, 4;
	shl.b32 	%r22, %r20, 1;
	xor.b32  	%r23, %r22, %r21;
	xor.b32  	%r24, %r23, %r20;
	xor.b32  	%r25, %r24, %r15;
	add.s32 	%r26, %r5, %r25;
	add.s32 	%r27, %r26, 724874;
	cvt.rn.f32.u32 	%f3, %r27;
	fma.rn.f32 	%f4, %f3, 0f2F800000, 0f2F000000;
	st.global.f32 	[%rd8+4], %f4;
	ret;

}


// ===== COMPILED SASS (sm_100) =====

	.target	sm_100

	.elftype	@"ET_EXEC"


//--------------------- .note.nv.tkinfo           --------------------------
	.section	.note.nv.tkinfo,"",@"SHT_NOTE"
	.sectionflags	@"SHF_NOTE_NV_TKINFO"
	.tkinfo
        /*0018*/ 	.word	0x00000002
        /*0030*/ 	.string	""
        /*0030*/ 	.string	"ptxas"
        /*0030*/ 	.string	"Cuda compilation tools, release 13.0, V13.0.88"
        /*0030*/ 	.string	"Build cuda_13.0.r13.0/compiler.36424714_0"
        /*0030*/ 	.string	"-arch sm_100 -m 64 "



//--------------------- .note.nv.cuinfo           --------------------------
	.section	.note.nv.cuinfo,"",@"SHT_NOTE"
	.sectionflags	@"SHF_NOTE_NV_CUINFO"
        /*0018*/ 	.short	0x0002
        /*001a*/ 	.short	0x0064
        /*001c*/ 	.short	0x0082
	.zero		2


//--------------------- .nv.info                  --------------------------
	.section	.nv.info,"",@"SHT_CUDA_INFO"
	.align	4


	//----- nvinfo : EIATTR_REGCOUNT
	.align		4
        /*0000*/ 	.byte	0x04, 0x2f
        /*0002*/ 	.short	(.L_10 - .L_9)
	.align		4
.L_9:
        /*0004*/ 	.word	index@(_Z12setup_kernelP17curandStateXORWOWm)
        /*0008*/ 	.word	0x0000001f


	//----- nvinfo : EIATTR_FRAME_SIZE
	.align		4
.L_10:
        /*000c*/ 	.byte	0x04, 0x11
        /*000e*/ 	.short	(.L_12 - .L_11)
	.align		4
.L_11:
        /*0010*/ 	.word	index@(_Z12setup_kernelP17curandStateXORWOWm)
        /*0014*/ 	.word	0x00000000


	//----- nvinfo : EIATTR_REGCOUNT
	.align		4
.L_12:
        /*0018*/ 	.byte	0x04, 0x2f
        /*001a*/ 	.short	(.L_14 - .L_13)
	.align		4
.L_13:
        /*001c*/ 	.word	index@(_Z16generate_randomsP17curandStateXORWOWPf)
        /*0020*/ 	.word	0x0000000e


	//----- nvinfo : EIATTR_FRAME_SIZE
	.align		4
.L_14:
        /*0024*/ 	.byte	0x04, 0x11
        /*0026*/ 	.short	(.L_16 - .L_15)
	.align		4
.L_15:
        /*0028*/ 	.word	index@(_Z16generate_randomsP17curandStateXORWOWPf)
        /*002c*/ 	.word	0x00000000


	//----- nvinfo : EIATTR_MIN_STACK_SIZE
	.align		4
.L_16:
        /*0030*/ 	.byte	0x04, 0x12
        /*0032*/ 	.short	(.L_18 - .L_17)
	.align		4
.L_17:
        /*0034*/ 	.word	index@(_Z16generate_randomsP17curandStateXORWOWPf)
        /*0038*/ 	.word	0x00000000


	//----- nvinfo : EIATTR_MIN_STACK_SIZE
	.align		4
.L_18:
        /*003c*/ 	.byte	0x04, 0x12
        /*003e*/ 	.short	(.L_20 - .L_19)
	.align		4
.L_19:
        /*0040*/ 	.word	index@(_Z12setup_kernelP17curandStateXORWOWm)
        /*0044*/ 	.word	0x00000000
.L_20:


//--------------------- .nv.compat                --------------------------
	.section	.nv.compat,"",@"SHT_CUDA_COMPAT_INFO"
	.align	4
        /*0000*/ 	.byte	0x02, 0x09, 0x00, 0x00, 0x02, 0x02, 0x01, 0x00, 0x02, 0x05, 0x05, 0x00, 0x03, 0x07, 0x01, 0x01
        /*0010*/ 	.byte	0x02, 0x03, 0x00, 0x00, 0x02, 0x06, 0x01, 0x00, 0x04, 0x0b, 0x08, 0x00, 0x09, 0x00, 0x00, 0x00
        /*0020*/ 	.byte	0x00, 0x00, 0x00, 0x00


//--------------------- .nv.info._Z16generate_randomsP17curandStateXORWOWPf --------------------------
	.section	.nv.info._Z16generate_randomsP17curandStateXORWOWPf,"",@"SHT_CUDA_INFO"
	.sectionflags	@""
	.align	4


	//----- nvinfo : EIATTR_CUDA_API_VERSION
	.align		4
        /*0000*/ 	.byte	0x04, 0x37
        /*0002*/ 	.short	(.L_22 - .L_21)
.L_21:
        /*0004*/ 	.word	0x00000082


	//----- nvinfo : EIATTR_KPARAM_INFO
	.align		4
.L_22:
        /*0008*/ 	.byte	0x04, 0x17
        /*000a*/ 	.short	(.L_24 - .L_23)
.L_23:
        /*000c*/ 	.word	0x00000000
        /*0010*/ 	.short	0x0001
        /*0012*/ 	.short	0x0008
        /*0014*/ 	.byte	0x00, 0xf5, 0x21, 0x00


	//----- nvinfo : EIATTR_KPARAM_INFO
	.align		4
.L_24:
        /*0018*/ 	.byte	0x04, 0x17
        /*001a*/ 	.short	(.L_26 - .L_25)
.L_25:
        /*001c*/ 	.word	0x00000000
        /*0020*/ 	.short	0x0000
        /*0022*/ 	.short	0x0000
        /*0024*/ 	.byte	0x00, 0xf5, 0x21, 0x00


	//----- nvinfo : EIATTR_SPARSE_MMA_MASK
	.align		4
.L_26:
        /*0028*/ 	.byte	0x03, 0x50
        /*002a*/ 	.short	0x0000


	//----- nvinfo : EIATTR_MAXREG_COUNT
	.align		4
        /*002c*/ 	.byte	0x03, 0x1b
        /*002e*/ 	.short	0x00ff


	//----- nvinfo : EIATTR_MERCURY_ISA_VERSION
	.align		4
        /*0030*/ 	.byte	0x03, 0x5f
        /*0032*/ 	.short	0x0101


	//----- nvinfo : EIATTR_VRC_CTA_INIT_COUNT
	.align		4
        /*0034*/ 	.byte	0x02, 0x4a
	.zero		1
	.zero		1


	//----- nvinfo : EIATTR_EXIT_INSTR_OFFSETS
	.align		4
        /*0038*/ 	.byte	0x04, 0x1c
        /*003a*/ 	.short	(.L_28 - .L_27)


	//   ....[0]....
.L_27:
        /*003c*/ 	.word	0x00000230


	//----- nvinfo : EIATTR_CBANK_PARAM_SIZE
	.align		4
.L_28:
        /*0040*/ 	.byte	0x03, 0x19
        /*0042*/ 	.short	0x0010


	//----- nvinfo : EIATTR_PARAM_CBANK
	.align		4
        /*0044*/ 	.byte	0x04, 0x0a
        /*0046*/ 	.short	(.L_30 - .L_29)
	.align		4
.L_29:
        /*0048*/ 	.word	index@(.nv.constant0._Z16generate_randomsP17curandStateXORWOWPf)
        /*004c*/ 	.short	0x0380
        /*004e*/ 	.short	0x0010


	//----- nvinfo : EIATTR_SW_WAR
	.align		4
.L_30:
        /*0050*/ 	.byte	0x04, 0x36
        /*0052*/ 	.short	(.L_32 - .L_31)
.L_31:
        /*0054*/ 	.word	0x00000008
.L_32:


//--------------------- .nv.info._Z12setup_kernelP17curandStateXORWOWm --------------------------
	.section	.nv.info._Z12setup_kernelP17curandStateXORWOWm,"",@"SHT_CUDA_INFO"
	.sectionflags	@""
	.align	4


	//----- nvinfo : EIATTR_CUDA_API_VERSION
	.align		4
        /*0000*/ 	.byte	0x04, 0x37
        /*0002*/ 	.short	(.L_34 - .L_33)
.L_33:
        /*0004*/ 	.word	0x00000082


	//----- nvinfo : EIATTR_KPARAM_INFO
	.align		4
.L_34:
        /*0008*/ 	.byte	0x04, 0x17
        /*000a*/ 	.short	(.L_36 - .L_35)
.L_35:
        /*000c*/ 	.word	0x00000000
        /*0010*/ 	.short	0x0001
        /*0012*/ 	.short	0x0008
        /*0014*/ 	.byte	0x00, 0xf0, 0x21, 0x00


	//----- nvinfo : EIATTR_KPARAM_INFO
	.align		4
.L_36:
        /*0018*/ 	.byte	0x04, 0x17
        /*001a*/ 	.short	(.L_38 - .L_37)
.L_37:
        /*001c*/ 	.word	0x00000000
        /*0020*/ 	.short	0x0000
        /*0022*/ 	.short	0x0000
        /*0024*/ 	.byte	0x00, 0xf5, 0x21, 0x00


	//----- nvinfo : EIATTR_SPARSE_MMA_MASK
	.align		4
.L_38:
        /*0028*/ 	.byte	0x03, 0x50
        /*002a*/ 	.short	0x0000


	//----- nvinfo : EIATTR_MAXREG_COUNT
	.align		4
        /*002c*/ 	.byte	0x03, 0x1b
        /*002e*/ 	.short	0x00ff


	//----- nvinfo : EIATTR_MERCURY_ISA_VERSION
	.align		4
        /*0030*/ 	.byte	0x03, 0x5f
        /*0032*/ 	.short	0x0101


	//----- nvinfo : EIATTR_VRC_CTA_INIT_COUNT
	.align		4
        /*0034*/ 	.byte	0x02, 0x4a
	.zero		1
	.zero		1


	//----- nvinfo : EIATTR_EXIT_INSTR_OFFSETS
	.align		4
        /*0038*/ 	.byte	0x04, 0x1c
        /*003a*/ 	.short	(.L_40 - .L_39)


	//   ....[0]....
.L_39:
        /*003c*/ 	.word	0x00000ed0


	//----- nvinfo : EIATTR_CRS_STACK_SIZE
	.align		4
.L_40:
        /*0040*/ 	.byte	0x04, 0x1e
        /*0042*/ 	.short	(.L_42 - .L_41)
.L_41:
        /*0044*/ 	.word	0x00000000


	//----- nvinfo : EIATTR_CBANK_PARAM_SIZE
	.align		4
.L_42:
        /*0048*/ 	.byte	0x03, 0x19
        /*004a*/ 	.short	0x0010


	//----- nvinfo : EIATTR_PARAM_CBANK
	.align		4
        /*004c*/ 	.byte	0x04, 0x0a
        /*004e*/ 	.short	(.L_44 - .L_43)
	.align		4
.L_43:
        /*0050*/ 	.word	index@(.nv.constant0._Z12setup_kernelP17curandStateXORWOWm)
        /*0054*/ 	.short	0x0380
        /*0056*/ 	.short	0x0010


	//----- nvinfo : EIATTR_SW_WAR
	.align		4
.L_44:
        /*0058*/ 	.byte	0x04, 0x36
        /*005a*/ 	.short	(.L_46 - .L_45)
.L_45:
        /*005c*/ 	.word	0x00000008
.L_46:


//--------------------- .nv.callgraph             --------------------------
	.section	.nv.callgraph,"",@"SHT_CUDA_CALLGRAPH"
	.align	4
	.sectionentsize	8
	.align		4
        /*0000*/ 	.word	0x00000000
	.align		4
        /*0004*/ 	.word	0xffffffff
	.align		4
        /*0008*/ 	.word	0x00000000
	.align		4
        /*000c*/ 	.word	0xfffffffe
	.align		4
        /*0010*/ 	.word	0x00000000
	.align		4
        /*0014*/ 	.word	0xfffffffd
	.align		4
        /*0018*/ 	.word	0x00000000
	.align		4
        /*001c*/ 	.word	0xfffffffc


//--------------------- .nv.constant4             --------------------------
	.section	.nv.constant4,"a",@progbits
	.align	8
	.align		8
.nv.constant4:
        /*0000*/ 	.dword	precalc_xorwow_matrix
	.align		8
        /*0008*/ 	.dword	precalc_xorwow_offset_matrix
	.align		8
        /*0010*/ 	.dword	mrg32k3aM1
	.align		8
        /*0018*/ 	.dword	mrg32k3aM2
	.align		8
        /*0020*/ 	.dword	mrg32k3aM1SubSeq
	.align		8
        /*0028*/ 	.dword	mrg32k3aM2SubSeq
	.align		8
        /*0030*/ 	.dword	mrg32k3aM1Seq
	.align		8
        /*0038*/ 	.dword	mrg32k3aM2Seq


//--------------------- .nv.constant3             --------------------------
	.section	.nv.constant3,"a",@progbits
	.align	8
.nv.constant3:
	.type		__cr_lgamma_table,@object
	.size		__cr_lgamma_table,(.L_8 - __cr_lgamma_table)
__cr_lgamma_table:
        /*0000*/ 	.byte	0x00, 0x00, 0x00, 0x00, 0x00, 0x00, 0x00, 0x00, 0x00, 0x00, 0x00, 0x00, 0x00, 0x00, 0x00, 0x00
        /*0010*/ 	.byte	0xef, 0x39, 0xfa, 0xfe, 0x42, 0x2e, 0xe6, 0x3f, 0x02, 0x20, 0x2a, 0xfa, 0x0b, 0xab, 0xfc, 0x3f
        /*0020*/ 	.byte	0xf9, 0x2c, 0x92, 0x7c, 0xa7, 0x6c, 0x09, 0x40, 0xc9, 0x79, 0x44, 0x3c, 0x64, 0x26, 0x13, 0x40
        /*0030*/ 	.byte	0xca, 0x01, 0xcf, 0x3a, 0x27, 0x51, 0x1a, 0x40, 0x30, 0xcc, 0x2d, 0xf3, 0xe1, 0x0c, 0x21, 0x40
        /*0040*/ 	.byte	0x0d, 0xb7, 0xfc, 0x82, 0x8e, 0x35, 0x25, 0x40
.L_8:


//--------------------- .text._Z16generate_randomsP17curandStateXORWOWPf --------------------------
	.section	.text._Z16generate_randomsP17curandStateXORWOWPf,"ax",@progbits
	.align	128
        .global         _Z16generate_randomsP17curandStateXORWOWPf
        .type           _Z16generate_randomsP17curandStateXORWOWPf,@function
        .size           _Z16generate_randomsP17curandStateXORWOWPf,(.L_x_10 - _Z16generate_randomsP17curandStateXORWOWPf)
        .other          _Z16generate_randomsP17curandStateXORWOWPf,@"STO_CUDA_ENTRY STV_DEFAULT"
_Z16generate_randomsP17curandStateXORWOWPf:
.text._Z16generate_randomsP17curandStateXORWOWPf:
[----:B------:R-:W-:Y:S01]  /*0000*/  LDC R1, c[0x0][0x37c] ;  /* 0x0000df00ff017b82 */ /* 0x000fe20000000800 */
[----:B------:R-:W0:Y:S07]  /*0010*/  S2R R9, SR_TID.X ;  /* 0x0000000000097919 */ /* 0x000e2e0000002100 */
[----:B------:R-:W0:Y:S01]  /*0020*/  S2UR UR6, SR_CTAID.X ;  /* 0x00000000000679c3 */ /* 0x000e220000002500 */
[----:B------:R-:W1:Y:S07]  /*0030*/  LDCU.64 UR4, c[0x0][0x358] ;  /* 0x00006b00ff0477ac */ /* 0x000e6e0008000a00 */
[----:B------:R-:W0:Y:S08]  /*0040*/  LDC R0, c[0x0][0x360] ;  /* 0x0000d800ff007b82 */ /* 0x000e300000000800 */
[----:B------:R-:W2:Y:S01]  /*0050*/  LDC.64 R6, c[0x0][0x380] ;  /* 0x0000e000ff067b82 */ /* 0x000ea20000000a00 */
[----:B0-----:R-:W-:-:S04]  /*0060*/  IMAD R9, R0, UR6, R9 ;  /* 0x0000000600097c24 */ /* 0x001fc8000f8e0209 */
[----:B--2---:R-:W-:-:S05]  /*0070*/  IMAD.WIDE R6, R9, 0x30, R6 ;  /* 0x0000003009067825 */ /* 0x004fca00078e0206 */
[----:B-1----:R-:W2:Y:S04]  /*0080*/  LDG.E.64 R2, desc[UR4][R6.64] ;  /* 0x0000000406027981 */ /* 0x002ea8000c1e1b00 */
[----:B------:R-:W3:Y:S04]  /*0090*/  LDG.E R4, desc[UR4][R6.64+0x14] ;  /* 0x0000140406047981 */ /* 0x000ee8000c1e1900 */
[----:B------:R-:W4:Y:S01]  /*00a0*/  LDG.E R0, desc[UR4][R6.64+0x8] ;  /* 0x0000080406007981 */ /* 0x000f22000c1e1900 */
[----:B------:R-:W-:Y:S01]  /*00b0*/  IMAD.SHL.U32 R9, R9, 0x2, RZ ;  /* 0x0000000209097824 */ /* 0x000fe200078e00ff */
[----:B--2---:R-:W-:-:S04]  /*00c0*/  SHF.R.U32.HI R8, RZ, 0x2, R3 ;  /* 0x00000002ff087819 */ /* 0x004fc80000011603 */
[----:B------:R-:W-:Y:S01]  /*00d0*/  LOP3.LUT R8, R8, R3, RZ, 0x3c, !PT ;  /* 0x0000000308087212 */ /* 0x000fe200078e3cff */
[----:B---3--:R-:W-:Y:S01]  /*00e0*/  IMAD.SHL.U32 R3, R4, 0x10, RZ ;  /* 0x0000001004037824 */ /* 0x008fe200078e00ff */
[----:B----4-:R-:W-:-:S03]  /*00f0*/  SHF.R.U32.HI R11, RZ, 0x2, R0 ;  /* 0x00000002ff0b7819 */ /* 0x010fc60000011600 */
[----:B------:R-:W-:Y:S01]  /*0100*/  IMAD.SHL.U32 R5, R8, 0x2, RZ ;  /* 0x0000000208057824 */ /* 0x000fe200078e00ff */
[----:B------:R-:W-:-:S04]  /*0110*/  LOP3.LUT R11, R11, R0, RZ, 0x3c, !PT ;  /* 0x000000000b0b7212 */ /* 0x000fc800078e3cff */
[----:B------:R-:W-:Y:S02]  /*0120*/  LOP3.LUT R3, R4, R3, R5, 0x96, !PT ;  /* 0x0000000304037212 */ /* 0x000fe400078e9605 */
[----:B------:R-:W0:Y:S02]  /*0130*/  LDC.64 R4, c[0x0][0x388] ;  /* 0x0000e200ff047b82 */ /* 0x000e240000000a00 */
[----:B------:R-:W-:Y:S01]  /*0140*/  LOP3.LUT R3, R3, R8, RZ, 0x3c, !PT ;  /* 0x0000000803037212 */ /* 0x000fe200078e3cff */
[----:B------:R-:W-:-:S04]  /*0150*/  IMAD.SHL.U32 R8, R11, 0x2, RZ ;  /* 0x000000020b087824 */ /* 0x000fc800078e00ff */
[----:B------:R-:W-:-:S05]  /*0160*/  IMAD.SHL.U32 R0, R3, 0x10, RZ ;  /* 0x0000001003007824 */ /* 0x000fca00078e00ff */
[----:B------:R-:W-:-:S04]  /*0170*/  LOP3.LUT R0, R11, R8, R0, 0x96, !PT ;  /* 0x000000080b007212 */ /* 0x000fc800078e9600 */
[----:B------:R-:W-:Y:S01]  /*0180*/  LOP3.LUT R7, R0, R3, RZ, 0x3c, !PT ;  /* 0x0000000300077212 */ /* 0x000fe200078e3cff */
[----:B------:R-:W-:Y:S01]  /*0190*/  IMAD.MOV.U32 R0, RZ, RZ, 0x2f800000 ;  /* 0x2f800000ff007424 */ /* 0x000fe200078e00ff */
[C---:B------:R-:W-:Y:S02]  /*01a0*/  IADD3 R3, PT, PT, R2.reuse, 0x587c5, R3 ;  /* 0x000587c502037810 */ /* 0x040fe40007ffe003 */
[----:B------:R-:W-:Y:S02]  /*01b0*/  IADD3 R7, PT, PT, R2, 0xb0f8a, R7 ;  /* 0x000b0f8a02077810 */ /* 0x000fe40007ffe007 */
[----:B------:R-:W-:Y:S02]  /*01c0*/  I2FP.F32.U32 R3, R3 ;  /* 0x0000000300037245 */ /* 0x000fe40000201000 */
[----:B------:R-:W-:Y:S01]  /*01d0*/  I2FP.F32.U32 R7, R7 ;  /* 0x0000000700077245 */ /* 0x000fe20000201000 */
[----:B0-----:R-:W-:-:S04]  /*01e0*/  IMAD.WIDE R4, R9, 0x4, R4 ;  /* 0x0000000409047825 */ /* 0x001fc800078e0204 */
[-C--:B------:R-:W-:Y:S01]  /*01f0*/  FFMA R3, R3, R0.reuse, 1.1641532182693481445e-10 ;  /* 0x2f00000003037423 */ /* 0x080fe20000000000 */
[----:B------:R-:W-:-:S04]  /*0200*/  FFMA R7, R7, R0, 1.1641532182693481445e-10 ;  /* 0x2f00000007077423 */ /* 0x000fc80000000000 */
[----:B------:R-:W-:Y:S04]  /*0210*/  STG.E desc[UR4][R4.64], R3 ;  /* 0x0000000304007986 */ /* 0x000fe8000c101904 */
[----:B------:R-:W-:Y:S01]  /*0220*/  STG.E desc[UR4][R4.64+0x4], R7 ;  /* 0x0000040704007986 */ /* 0x000fe2000c101904 */
[----:B------:R-:W-:Y:S05]  /*0230*/  EXIT ;  /* 0x000000000000794d */ /* 0x000fea0003800000 */
.L_x_0:
[----:B------:R-:W-:-:S00]  /*0240*/  BRA `(.L_x_0) ;  /* 0xfffffffc00fc7947 */ /* 0x000fc0000383ffff */
[----:B------:R-:W-:-:S00]  /*0250*/  NOP ;  /* 0x0000000000007918 */ /* 0x000fc00000000000 */
        /* <DEDUP_REMOVED lines=10> */
.L_x_10:


//--------------------- .text._Z12setup_kernelP17curandStateXORWOWm --------------------------
	.section	.text._Z12setup_kernelP17curandStateXORWOWm,"ax",@progbits
	.align	128
        .global         _Z12setup_kernelP17curandStateXORWOWm
        .type           _Z12setup_kernelP17curandStateXORWOWm,@function
        .size           _Z12setup_kernelP17curandStateXORWOWm,(.L_x_11 - _Z12setup_kernelP17curandStateXORWOWm)
        .other          _Z12setup_kernelP17curandStateXORWOWm,@"STO_CUDA_ENTRY STV_DEFAULT"
_Z12setup_kernelP17curandStateXORWOWm:
.text._Z12setup_kernelP17curandStateXORWOWm:
[----:B------:R-:W-:Y:S01]  /*0000*/  LDC R1, c[0x0][0x37c] ;  /* 0x0000df00ff017b82 */ /* 0x000fe20000000800 */
[----:B------:R-:W0:Y:S07]  /*0010*/  S2R R13, SR_TID.X ;  /* 0x00000000000d7919 */ /* 0x000e2e0000002100 */
[----:B------:R-:W1:Y:S01]  /*0020*/  LDC.64 R2, c[0x0][0x388] ;  /* 0x0000e200ff027b82 */ /* 0x000e620000000a00 */
[----:B------:R-:W2:Y:S01]  /*0030*/  LDCU.64 UR4, c[0x0][0x358] ;  /* 0x00006b00ff0477ac */ /* 0x000ea20008000a00 */
[----:B------:R-:W-:Y:S06]  /*0040*/  BSSY.RECONVERGENT B0, `(.L_x_1) ;  /* 0x00000e5000007945 */ /* 0x000fec0003800200 */
[----:B------:R-:W0:Y:S08]  /*0050*/  S2UR UR6, SR_CTAID.X ;  /* 0x00000000000679c3 */ /* 0x000e300000002500 */
[----:B------:R-:W0:Y:S08]  /*0060*/  LDC R4, c[0x0][0x360] ;  /* 0x0000d800ff047b82 */ /* 0x000e300000000800 */
[----:B------:R-:W3:Y:S01]  /*0070*/  LDC.64 R6, c[0x0][0x380] ;  /* 0x0000e000ff067b82 */ /* 0x000ee20000000a00 */
[----:B-1----:R-:W-:-:S02]  /*0080*/  LOP3.LUT R0, R2, 0xaad26b49, RZ, 0x3c, !PT ;  /* 0xaad26b4902007812 */ /* 0x002fc400078e3cff */
[----:B------:R-:W-:-:S03]  /*0090*/  LOP3.LUT R2, R3, 0xf7dcefdd, RZ, 0x3c, !PT ;  /* 0xf7dcefdd03027812 */ /* 0x000fc600078e3cff */
[----:B------:R-:W-:Y:S02]  /*00a0*/  IMAD R0, R0, 0x4182bed5, RZ ;  /* 0x4182bed500007824 */ /* 0x000fe400078e02ff */
[----:B------:R-:W-:Y:S02]  /*00b0*/  IMAD R3, R2, -0x658354e5, RZ ;  /* 0x9a7cab1b02037824 */ /* 0x000fe400078e02ff */
[C---:B------:R-:W-:Y:S01]  /*00c0*/  VIADD R5, R0.reuse, 0x75bcd15 ;  /* 0x075bcd1500057836 */ /* 0x040fe20000000000 */
[C---:B------:R-:W-:Y:S01]  /*00d0*/  LOP3.LUT R8, R0.reuse, 0x159a55e5, RZ, 0x3c, !PT ;  /* 0x159a55e500087812 */ /* 0x040fe200078e3cff */
[----:B------:R-:W-:Y:S01]  /*00e0*/  VIADD R11, R0, 0x583f19 ;  /* 0x00583f19000b7836 */ /* 0x000fe20000000000 */
[C---:B------:R-:W-:Y:S01]  /*00f0*/  LOP3.LUT R10, R3.reuse, 0x5491333, RZ, 0x3c, !PT ;  /* 0x05491333030a7812 */ /* 0x040fe200078e3cff */
[----:B------:R-:W-:Y:S02]  /*0100*/  VIADD R9, R3, 0x1f123bb5 ;  /* 0x1f123bb503097836 */ /* 0x000fe40000000000 */
[----:B0-----:R-:W-:Y:S01]  /*0110*/  IMAD R13, R4, UR6, R13 ;  /* 0x00000006040d7c24 */ /* 0x001fe2000f8e020d */
[----:B------:R-:W-:-:S04]  /*0120*/  IADD3 R4, PT, PT, R0, 0x64f0c9, R3 ;  /* 0x0064f0c900047810 */ /* 0x000fc80007ffe003 */
[C---:B------:R-:W-:Y:S01]  /*0130*/  ISETP.NE.AND P0, PT, R13.reuse, RZ, PT ;  /* 0x000000ff0d00720c */ /* 0x040fe20003f05270 */
[----:B---3--:R-:W-:-:S05]  /*0140*/  IMAD.WIDE R6, R13, 0x30, R6 ;  /* 0x000000300d067825 */ /* 0x008fca00078e0206 */
[----:B--2---:R0:W-:Y:S04]  /*0150*/  STG.E.64 desc[UR4][R6.64], R4 ;  /* 0x0000000406007986 */ /* 0x0041e8000c101b04 */
[----:B------:R0:W-:Y:S04]  /*0160*/  STG.E.64 desc[UR4][R6.64+0x8], R8 ;  /* 0x0000080806007986 */ /* 0x0001e8000c101b04 */
[----:B------:R0:W-:Y:S01]  /*0170*/  STG.E.64 desc[UR4][R6.64+0x10], R10 ;  /* 0x0000100a06007986 */ /* 0x0001e2000c101b04 */
[----:B------:R-:W-:Y:S05]  /*0180*/  @!P0 BRA `(.L_x_2) ;  /* 0x0000000c00408947 */ /* 0x000fea0003800000 */
[----:B------:R-:W-:Y:S01]  /*0190*/  SHF.R.S32.HI R0, RZ, 0x1f, R13 ;  /* 0x0000001fff007819 */ /* 0x000fe2000001140d */
[----:B------:R-:W-:-:S07]  /*01a0*/  IMAD.MOV.U32 R12, RZ, RZ, RZ ;  /* 0x000000ffff0c7224 */ /* 0x000fce00078e00ff */
.L_x_8:
[----:B-1----:R-:W-:Y:S01]  /*01b0*/  LOP3.LUT R2, R13, 0x3, RZ, 0xc0, !PT ;  /* 0x000000030d027812 */ /* 0x002fe200078ec0ff */
[----:B------:R-:W-:Y:S03]  /*01c0*/  BSSY.RECONVERGENT B1, `(.L_x_3) ;  /* 0x00000c6000017945 */ /* 0x000fe60003800200 */
[----:B------:R-:W-:-:S04]  /*01d0*/  ISETP.NE.U32.AND P0, PT, R2, RZ, PT ;  /* 0x000000ff0200720c */ /* 0x000fc80003f05070 */
[----:B------:R-:W-:-:S13]  /*01e0*/  ISETP.NE.AND.EX P0, PT, RZ, RZ, PT, P0 ;  /* 0x000000ffff00720c */ /* 0x000fda0003f05300 */
[----:B------:R-:W-:Y:S05]  /*01f0*/  @!P0 BRA `(.L_x_4) ;  /* 0x0000000c00088947 */ /* 0x000fea0003800000 */
[----:B0-----:R-:W0:Y:S01]  /*0200*/  LDC.64 R8, c[0x4][RZ] ;  /* 0x01000000ff087b82 */ /* 0x001e220000000a00 */
[----:B------:R-:W-:Y:S02]  /*0210*/  IMAD.MOV.U32 R14, RZ, RZ, RZ ;  /* 0x000000ffff0e7224 */ /* 0x000fe400078e00ff */
[----:B0-----:R-:W-:-:S07]  /*0220*/  IMAD.WIDE.U32 R8, R12, 0xc80, R8 ;  /* 0x00000c800c087825 */ /* 0x001fce00078e0008 */
.L_x_7:
[----:B-1----:R-:W-:Y:S01]  /*0230*/  IMAD.MOV.U32 R15, RZ, RZ, RZ ;  /* 0x000000ffff0f7224 */ /* 0x002fe200078e00ff */
[----:B------:R-:W-:Y:S01]  /*0240*/  CS2R R2, SRZ ;  /* 0x0000000000027805 */ /* 0x000fe2000001ff00 */
[----:B------:R-:W-:Y:S01]  /*0250*/  IMAD.MOV.U32 R17, RZ, RZ, RZ ;  /* 0x000000ffff117224 */ /* 0x000fe200078e00ff */
[----:B------:R-:W-:-:S07]  /*0260*/  CS2R R4, SRZ ;  /* 0x0000000000047805 */ /* 0x000fce000001ff00 */
.L_x_6:
[----:B------:R-:W-:-:S05]  /*0270*/  IMAD.WIDE.U32 R10, R17, 0x4, R6 ;  /* 0x00000004110a7825 */ /* 0x000fca00078e0006 */
[----:B------:R0:W5:Y:S01]  /*0280*/  LDG.E R16, desc[UR4][R10.64+0x4] ;  /* 0x000004040a107981 */ /* 0x000162000c1e1900 */
[----:B------:R-:W-:-:S07]  /*0290*/  IMAD.MOV.U32 R19, RZ, RZ, RZ ;  /* 0x000000ffff137224 */ /* 0x000fce00078e00ff */
.L_x_5:
[----:B-----5:R-:W-:Y:S01]  /*02a0*/  SHF.R.U32.HI R24, RZ, R19, R16 ;  /* 0x00000013ff187219 */ /* 0x020fe20000011610 */
[----:B0-----:R-:W-:-:S03]  /*02b0*/  IMAD.SHL.U32 R10, R17, 0x20, RZ ;  /* 0x00000020110a7824 */ /* 0x001fc600078e00ff */
[----:B------:R-:W-:Y:S01]  /*02c0*/  LOP3.LUT R11, R24, 0x1, RZ, 0xc0, !PT ;  /* 0x00000001180b7812 */ /* 0x000fe200078ec0ff */
[----:B------:R-:W-:-:S03]  /*02d0*/  IMAD.IADD R10, R10, 0x1, R19 ;  /* 0x000000010a0a7824 */ /* 0x000fc600078e0213 */
[----:B------:R-:W-:Y:S01]  /*02e0*/  ISETP.NE.U32.AND P0, PT, R11, 0x1, PT ;  /* 0x000000010b00780c */ /* 0x000fe20003f05070 */
[----:B------:R-:W-:-:S03]  /*02f0*/  IMAD R11, R10, 0x5, RZ ;  /* 0x000000050a0b7824 */ /* 0x000fc600078e02ff */
[----:B------:R-:W-:Y:S01]  /*0300*/  R2P PR, R24, 0x7e ;  /* 0x0000007e18007804 */ /* 0x000fe20000000000 */
[----:B------:R-:W-:-:S08]  /*0310*/  IMAD.WIDE.U32 R10, R11, 0x4, R8 ;  /* 0x000000040b0a7825 */ /* 0x000fd000078e0008 */
[----:B------:R-:W2:Y:S04]  /*0320*/  @!P0 LDG.E R18, desc[UR4][R10.64] ;  /* 0x000000040a128981 */ /* 0x000ea8000c1e1900 */
[----:B------:R-:W3:Y:S04]  /*0330*/  @!P0 LDG.E R20, desc[UR4][R10.64+0x10] ;  /* 0x000010040a148981 */ /* 0x000ee8000c1e1900 */
[----:B------:R-:W4:Y:S04]  /*0340*/  @P1 LDG.E R22, desc[UR4][R10.64+0x14] ;  /* 0x000014040a161981 */ /* 0x000f28000c1e1900 */
[----:B------:R-:W4:Y:S04]  /*0350*/  @P2 LDG.E R26, desc[UR4][R10.64+0x28] ;  /* 0x000028040a1a2981 */ /* 0x000f28000c1e1900 */
[----:B------:R-:W4:Y:S04]  /*0360*/  @!P0 LDG.E R21, desc[UR4][R10.64+0x4] ;  /* 0x000004040a158981 */ /* 0x000f28000c1e1900 */
[----:B------:R-:W4:Y:S04]  /*0370*/  @!P0 LDG.E R23, desc[UR4][R10.64+0xc] ;  /* 0x00000c040a178981 */ /* 0x000f28000c1e1900 */
[----:B------:R-:W4:Y:S04]  /*0380*/  @P1 LDG.E R25, desc[UR4][R10.64+0x18] ;  /* 0x000018040a191981 */ /* 0x000f28000c1e1900 */
[----:B------:R-:W4:Y:S04]  /*0390*/  @P3 LDG.E R28, desc[UR4][R10.64+0x3c] ;  /* 0x00003c040a1c3981 */ /* 0x000f28000c1e1900 */
[----:B------:R-:W4:Y:S01]  /*03a0*/  @P6 LDG.E R27, desc[UR4][R10.64+0x7c] ;  /* 0x00007c040a1b6981 */ /* 0x000f22000c1e1900 */
[----:B--2---:R-:W-:-:S03]  /*03b0*/  @!P0 LOP3.LUT R15, R15, R18, RZ, 0x3c, !PT ;  /* 0x000000120f0f8212 */ /* 0x004fc600078e3cff */
[----:B------:R-:W2:Y:S01]  /*03c0*/  @!P0 LDG.E R18, desc[UR4][R10.64+0x8] ;  /* 0x000008040a128981 */ /* 0x000ea2000c1e1900 */
[----:B---3--:R-:W-:-:S03]  /*03d0*/  @!P0 LOP3.LUT R3, R3, R20, RZ, 0x3c, !PT ;  /* 0x0000001403038212 */ /* 0x008fc600078e3cff */
[----:B------:R-:W3:Y:S01]  /*03e0*/  @P1 LDG.E R20, desc[UR4][R10.64+0x24] ;  /* 0x000024040a141981 */ /* 0x000ee2000c1e1900 */
[----:B----4-:R-:W-:-:S03]  /*03f0*/  @P1 LOP3.LUT R15, R15, R22, RZ, 0x3c, !PT ;  /* 0x000000160f0f1212 */ /* 0x010fc600078e3cff */
[----:B------:R-:W4:Y:S01]  /*0400*/  @P2 LDG.E R22, desc[UR4][R10.64+0x38] ;  /* 0x000038040a162981 */ /* 0x000f22000c1e1900 */
[----:B------:R-:W-:-:S03]  /*0410*/  @P2 LOP3.LUT R15, R15, R26, RZ, 0x3c, !PT ;  /* 0x0000001a0f0f2212 */ /* 0x000fc600078e3cff */
[----:B------:R-:W4:Y:S01]  /*0420*/  @P4 LDG.E R26, desc[UR4][R10.64+0x50] ;  /* 0x000050040a1a4981 */ /* 0x000f22000c1e1900 */
[----:B------:R-:W-:-:S03]  /*0430*/  @!P0 LOP3.LUT R4, R4, R21, RZ, 0x3c, !PT ;  /* 0x0000001504048212 */ /* 0x000fc600078e3cff */
[----:B------:R-:W4:Y:S01]  /*0440*/  @P1 LDG.E R21, desc[UR4][R10.64+0x20] ;  /* 0x000020040a151981 */ /* 0x000f22000c1e1900 */
[----:B------:R-:W-:-:S03]  /*0450*/  @!P0 LOP3.LUT R2, R2, R23, RZ, 0x3c, !PT ;  /* 0x0000001702028212 */ /* 0x000fc600078e3cff */
[----:B------:R-:W4:Y:S01]  /*0460*/  @P2 LDG.E R23, desc[UR4][R10.64+0x2c] ;  /* 0x00002c040a172981 */ /* 0x000f22000c1e1900 */
[----:B------:R-:W-:-:S03]  /*0470*/  @P1 LOP3.LUT R4, R4, R25, RZ, 0x3c, !PT ;  /* 0x0000001904041212 */ /* 0x000fc600078e3cff */
[----:B------:R-:W4:Y:S01]  /*0480*/  @P2 LDG.E R25, desc[UR4][R10.64+0x34] ;  /* 0x000034040a192981 */ /* 0x000f22000c1e1900 */
[----:B--2---:R-:W-:-:S03]  /*0490*/  @!P0 LOP3.LUT R5, R5, R18, RZ, 0x3c, !PT ;  /* 0x0000001205058212 */ /* 0x004fc600078e3cff */
[----:B------:R-:W2:Y:S01]  /*04a0*/  @P1 LDG.E R18, desc[UR4][R10.64+0x1c] ;  /* 0x00001c040a121981 */ /* 0x000ea2000c1e1900 */
[----:B---3--:R-:W-:-:S03]  /*04b0*/  @P1 LOP3.LUT R3, R3, R20, RZ, 0x3c, !PT ;  /* 0x0000001403031212 */ /* 0x008fc600078e3cff */
[----:B------:R-:W3:Y:S01]  /*04c0*/  @P2 LDG.E R20, desc[UR4][R10.64+0x30] ;  /* 0x000030040a142981 */ /* 0x000ee2000c1e1900 */
[----:B----4-:R-:W-:-:S03]  /*04d0*/  @P2 LOP3.LUT R3, R3, R22, RZ, 0x3c, !PT ;  /* 0x0000001603032212 */ /* 0x010fc600078e3cff */
[----:B------:R-:W4:Y:S01]  /*04e0*/  @P3 LDG.E R22, desc[UR4][R10.64+0x4c] ;  /* 0x00004c040a163981 */ /* 0x000f22000c1e1900 */
[----:B------:R-:W-:-:S04]  /*04f0*/  @P3 LOP3.LUT R15, R15, R28, RZ, 0x3c, !PT ;  /* 0x0000001c0f0f3212 */ /* 0x000fc800078e3cff */
[----:B------:R-:W-:Y:S02]  /*0500*/  @P4 LOP3.LUT R15, R15, R26, RZ, 0x3c, !PT ;  /* 0x0000001a0f0f4212 */ /* 0x000fe400078e3cff */
[----:B------:R-:W-:Y:S01]  /*0510*/  @P1 LOP3.LUT R2, R2, R21, RZ, 0x3c, !PT ;  /* 0x0000001502021212 */ /* 0x000fe200078e3cff */
[----:B------:R-:W4:Y:S04]  /*0520*/  @P5 LDG.E R26, desc[UR4][R10.64+0x64] ;  /* 0x000064040a1a5981 */ /* 0x000f28000c1e1900 */
[----:B------:R-:W4:Y:S01]  /*0530*/  @P3 LDG.E R21, desc[UR4][R10.64+0x40] ;  /* 0x000040040a153981 */ /* 0x000f22000c1e1900 */
[----:B------:R-:W-:Y:S02]  /*0540*/  @P2 LOP3.LUT R4, R4, R23, RZ, 0x3c, !PT ;  /* 0x0000001704042212 */ /* 0x000fe400078e3cff */
[----:B------:R-:W-:Y:S01]  /*0550*/  @P2 LOP3.LUT R2, R2, R25, RZ, 0x3c, !PT ;  /* 0x0000001902022212 */ /* 0x000fe200078e3cff */
[----:B------:R-:W4:Y:S04]  /*0560*/  @P3 LDG.E R23, desc[UR4][R10.64+0x48] ;  /* 0x000048040a173981 */ /* 0x000f28000c1e1900 */
[----:B------:R-:W4:Y:S01]  /*0570*/  @P4 LDG.E R25, desc[UR4][R10.64+0x54] ;  /* 0x000054040a194981 */ /* 0x000f22000c1e1900 */
[----:B--2---:R-:W-:-:S03]  /*0580*/  @P1 LOP3.LUT R5, R5, R18, RZ, 0x3c, !PT ;  /* 0x0000001205051212 */ /* 0x004fc600078e3cff */
[----:B------:R-:W2:Y:S01]  /*0590*/  @P3 LDG.E R18, desc[UR4][R10.64+0x44] ;  /* 0x000044040a123981 */ /* 0x000ea2000c1e1900 */
[----:B---3--:R-:W-:-:S03]  /*05a0*/  @P2 LOP3.LUT R5, R5, R20, RZ, 0x3c, !PT ;  /* 0x0000001405052212 */ /* 0x008fc600078e3cff */
[----:B------:R-:W3:Y:S01]  /*05b0*/  @P4 LDG.E R20, desc[UR4][R10.64+0x58] ;  /* 0x000058040a144981 */ /* 0x000ee2000c1e1900 */
[----:B----4-:R-:W-:-:S03]  /*05c0*/  @P3 LOP3.LUT R3, R3, R22, RZ, 0x3c, !PT ;  /* 0x0000001603033212 */ /* 0x010fc600078e3cff */
[----:B------:R-:W4:Y:S01]  /*05d0*/  @P4 LDG.E R22, desc[UR4][R10.64+0x60] ;  /* 0x000060040a164981 */ /* 0x000f22000c1e1900 */
[----:B------:R-:W-:Y:S02]  /*05e0*/  LOP3.LUT P0, RZ, R24, 0x80, RZ, 0xc0, !PT ;  /* 0x0000008018ff7812 */ /* 0x000fe4000780c0ff */
[----:B------:R-:W-:Y:S02]  /*05f0*/  @P5 LOP3.LUT R15, R15, R26, RZ, 0x3c, !PT ;  /* 0x0000001a0f0f5212 */ /* 0x000fe400078e3cff */
[----:B------:R-:W4:Y:S01]  /*0600*/  @P6 LDG.E R26, desc[UR4][R10.64+0x78] ;  /* 0x000078040a1a6981 */ /* 0x000f22000c1e1900 */
[----:B------:R-:W-:-:S03]  /*0610*/  @P3 LOP3.LUT R4, R4, R21, RZ, 0x3c, !PT ;  /* 0x0000001504043212 */ /* 0x000fc600078e3cff */
[----:B------:R-:W4:Y:S01]  /*0620*/  @P4 LDG.E R21, desc[UR4][R10.64+0x5c] ;  /* 0x00005c040a154981 */ /* 0x000f22000c1e1900 */
[----:B------:R-:W-:-:S03]  /*0630*/  @P3 LOP3.LUT R2, R2, R23, RZ, 0x3c, !PT ;  /* 0x0000001702023212 */ /* 0x000fc600078e3cff */
[----:B------:R-:W4:Y:S01]  /*0640*/  @P5 LDG.E R23, desc[UR4][R10.64+0x68] ;  /* 0x000068040a175981 */ /* 0x000f22000c1e1900 */
[----:B------:R-:W-:-:S03]  /*0650*/  @P4 LOP3.LUT R4, R4, R25, RZ, 0x3c, !PT ;  /* 0x0000001904044212 */ /* 0x000fc600078e3cff */
[----:B------:R-:W4:Y:S01]  /*0660*/  @P5 LDG.E R25, desc[UR4][R10.64+0x70] ;  /* 0x000070040a195981 */ /* 0x000f22000c1e1900 */
[----:B--2---:R-:W-:-:S03]  /*0670*/  @P3 LOP3.LUT R5, R5, R18, RZ, 0x3c, !PT ;  /* 0x0000001205053212 */ /* 0x004fc600078e3cff */
[----:B------:R-:W2:Y:S01]  /*0680*/  @P5 LDG.E R18, desc[UR4][R10.64+0x6c] ;  /* 0x00006c040a125981 */ /* 0x000ea2000c1e1900 */
[----:B---3--:R-:W-:-:S03]  /*0690*/  @P4 LOP3.LUT R5, R5, R20, RZ, 0x3c, !PT ;  /* 0x0000001405054212 */ /* 0x008fc600078e3cff */
[----:B------:R-:W3:Y:S01]  /*06a0*/  @P5 LDG.E R20, desc[UR4][R10.64+0x74] ;  /* 0x000074040a145981 */ /* 0x000ee2000c1e1900 */
[----:B----4-:R-:W-:-:S03]  /*06b0*/  @P4 LOP3.LUT R3, R3, R22, RZ, 0x3c, !PT ;  /* 0x0000001603034212 */ /* 0x010fc600078e3cff */
[----:B------:R-:W4:Y:S01]  /*06c0*/  @P0 LDG.E R22, desc[UR4][R10.64+0x8c] ;  /* 0x00008c040a160981 */ /* 0x000f22000c1e1900 */
[----:B------:R-:W-:-:S03]  /*06d0*/  @P6 LOP3.LUT R15, R15, R26, RZ, 0x3c, !PT ;  /* 0x0000001a0f0f6212 */ /* 0x000fc600078e3cff */
        /* <DEDUP_REMOVED lines=13> */
[----:B------:R-:W-:Y:S02]  /*07b0*/  @P6 LOP3.LUT R4, R4, R27, RZ, 0x3c, !PT ;  /* 0x0000001b04046212 */ /* 0x000fe400078e3cff */
[----:B------:R-:W-:Y:S02]  /*07c0*/  @P6 LOP3.LUT R2, R2, R21, RZ, 0x3c, !PT ;  /* 0x0000001502026212 */ /* 0x000fe400078e3cff */
[----:B------:R-:W-:Y:S02]  /*07d0*/  @P0 LOP3.LUT R4, R4, R23, RZ, 0x3c, !PT ;  /* 0x0000001704040212 */ /* 0x000fe400078e3cff */
[----:B------:R-:W-:Y:S02]  /*07e0*/  @P0 LOP3.LUT R2, R2, R25, RZ, 0x3c, !PT ;  /* 0x0000001902020212 */ /* 0x000fe400078e3cff */
[----:B--2---:R-:W-:Y:S02]  /*07f0*/  @P6 LOP3.LUT R5, R5, R18, RZ, 0x3c, !PT ;  /* 0x0000001205056212 */ /* 0x004fe400078e3cff */
[----:B---3--:R-:W-:-:S02]  /*0800*/  @P6 LOP3.LUT R3, R3, R20, RZ, 0x3c, !PT ;  /* 0x0000001403036212 */ /* 0x008fc400078e3cff */
[----:B----4-:R-:W-:Y:S02]  /*0810*/  @P0 LOP3.LUT R5, R5, R22, RZ, 0x3c, !PT ;  /* 0x0000001605050212 */ /* 0x010fe400078e3cff */
[----:B------:R-:W-:Y:S02]  /*0820*/  @P0 LOP3.LUT R3, R3, R26, RZ, 0x3c, !PT ;  /* 0x0000001a03030212 */ /* 0x000fe400078e3cff */
[----:B------:R-:W-:-:S13]  /*0830*/  R2P PR, R24.B1, 0x7f ;  /* 0x0000007f18007804 */ /* 0x000fda0000001000 */
[----:B------:R-:W2:Y:S04]  /*0840*/  @P0 LDG.E R18, desc[UR4][R10.64+0xa0] ;  /* 0x0000a0040a120981 */ /* 0x000ea8000c1e1900 */
[----:B------:R-:W3:Y:S04]  /*0850*/  @P1 LDG.E R22, desc[UR4][R10.64+0xb4] ;  /* 0x0000b4040a161981 */ /* 0x000ee8000c1e1900 */
[----:B------:R-:W4:Y:S04]  /*0860*/  @P2 LDG.E R26, desc[UR4][R10.64+0xc8] ;  /* 0x0000c8040a1a2981 */ /* 0x000f28000c1e1900 */
[----:B------:R-:W4:Y:S04]  /*0870*/  @P3 LDG.E R28, desc[UR4][R10.64+0xdc] ;  /* 0x0000dc040a1c3981 */ /* 0x000f28000c1e1900 */
[----:B------:R-:W4:Y:S04]  /*0880*/  @P0 LDG.E R23, desc[UR4][R10.64+0xa4] ;  /* 0x0000a4040a170981 */ /* 0x000f28000c1e1900 */
[----:B------:R-:W4:Y:S04]  /*0890*/  @P0 LDG.E R20, desc[UR4][R10.64+0xa8] ;  /* 0x0000a8040a140981 */ /* 0x000f28000c1e1900 */
[----:B------:R-:W4:Y:S04]  /*08a0*/  @P4 LDG.E R25, desc[UR4][R10.64+0xf0] ;  /* 0x0000f0040a194981 */ /* 0x000f28000c1e1900 */
        /* <DEDUP_REMOVED lines=21> */
[----:B------:R-:W-:Y:S02]  /*0a00*/  LOP3.LUT P0, RZ, R24, 0x8000, RZ, 0xc0, !PT ;  /* 0x0000800018ff7812 */ /* 0x000fe4000780c0ff */
[----:B----4-:R-:W-:Y:S01]  /*0a10*/  @P5 LOP3.LUT R15, R15, R26, RZ, 0x3c, !PT ;  /* 0x0000001a0f0f5212 */ /* 0x010fe200078e3cff */
[----:B------:R-:W4:Y:S04]  /*0a20*/  @P3 LDG.E R24, desc[UR4][R10.64+0xe4] ;  /* 0x0000e4040a183981 */ /* 0x000f28000c1e1900 */
[----:B------:R-:W2:Y:S01]  /*0a30*/  @P6 LDG.E R26, desc[UR4][R10.64+0x118] ;  /* 0x000118040a1a6981 */ /* 0x000ea2000c1e1900 */
        /* <DEDUP_REMOVED lines=8> */
[----:B---3--:R-:W-:-:S03]  /*0ac0*/  @P2 LOP3.LUT R3, R3, R22, RZ, 0x3c, !PT ;  /* 0x0000001603032212 */ /* 0x008fc600078e3cff */
[----:B------:R-:W3:Y:S01]  /*0ad0*/  @P4 LDG.E R22, desc[UR4][R10.64+0x100] ;  /* 0x000100040a164981 */ /* 0x000ee2000c1e1900 */
[----:B--2---:R-:W-:-:S03]  /*0ae0*/  @P6 LOP3.LUT R15, R15, R26, RZ, 0x3c, !PT ;  /* 0x0000001a0f0f6212 */ /* 0x004fc600078e3cff */
[----:B------:R-:W2:Y:S01]  /*0af0*/  @P0 LDG.E R26, desc[UR4][R10.64+0x12c] ;  /* 0x00012c040a1a0981 */ /* 0x000ea2000c1e1900 */
[----:B----4-:R-:W-:-:S03]  /*0b00*/  @P2 LOP3.LUT R2, R2, R23, RZ, 0x3c, !PT ;  /* 0x0000001702022212 */ /* 0x010fc600078e3cff */
[----:B------:R-:W4:Y:S01]  /*0b10*/  @P4 LDG.E R23, desc[UR4][R10.64+0xfc] ;  /* 0x0000fc040a174981 */ /* 0x000f22000c1e1900 */
[----:B------:R-:W-:-:S03]  /*0b20*/  @P2 LOP3.LUT R5, R5, R20, RZ, 0x3c, !PT ;  /* 0x0000001405052212 */ /* 0x000fc600078e3cff */
[----:B------:R-:W4:Y:S01]  /*0b30*/  @P4 LDG.E R20, desc[UR4][R10.64+0xf8] ;  /* 0x0000f8040a144981 */ /* 0x000f22000c1e1900 */
[----:B------:R-:W-:Y:S02]  /*0b40*/  @P3 LOP3.LUT R2, R2, R27, RZ, 0x3c, !PT ;  /* 0x0000001b02023212 */ /* 0x000fe400078e3cff */
[----:B------:R-:W-:Y:S01]  /*0b50*/  @P3 LOP3.LUT R4, R4, R25, RZ, 0x3c, !PT ;  /* 0x0000001904043212 */ /* 0x000fe200078e3cff */
[----:B------:R-:W4:Y:S01]  /*0b60*/  @P5 LDG.E R27, desc[UR4][R10.64+0x110] ;  /* 0x000110040a1b5981 */ /* 0x000f22000c1e1900 */
[----:B------:R-:W-:-:S03]  /*0b70*/  @P3 LOP3.LUT R5, R5, R24, RZ, 0x3c, !PT ;  /* 0x0000001805053212 */ /* 0x000fc600078e3cff */
[----:B------:R-:W4:Y:S04]  /*0b80*/  @P5 LDG.E R25, desc[UR4][R10.64+0x108] ;  /* 0x000108040a195981 */ /* 0x000f28000c1e1900 */
        /* <DEDUP_REMOVED lines=19> */
[----:B------:R-:W-:-:S05]  /*0cc0*/  VIADD R19, R19, 0x10 ;  /* 0x0000001013137836 */ /* 0x000fca0000000000 */
[----:B------:R-:W-:Y:S02]  /*0cd0*/  ISETP.NE.AND P1, PT, R19, 0x20, PT ;  /* 0x000000201300780c */ /* 0x000fe40003f25270 */
[----:B------:R-:W-:Y:S02]  /*0ce0*/  @P5 LOP3.LUT R3, R3, R18, RZ, 0x3c, !PT ;  /* 0x0000001203035212 */ /* 0x000fe400078e3cff */
[----:B------:R-:W-:Y:S02]  /*0cf0*/  @P6 LOP3.LUT R4, R4, R21, RZ, 0x3c, !PT ;  /* 0x0000001504046212 */ /* 0x000fe400078e3cff */
[----:B---3--:R-:W-:-:S04]  /*0d00*/  @P6 LOP3.LUT R3, R3, R22, RZ, 0x3c, !PT ;  /* 0x0000001603036212 */ /* 0x008fc800078e3cff */
[----:B--2---:R-:W-:Y:S02]  /*0d10*/  @P0 LOP3.LUT R3, R3, R26, RZ, 0x3c, !PT ;  /* 0x0000001a03030212 */ /* 0x004fe400078e3cff */
[----:B----4-:R-:W-:Y:S02]  /*0d20*/  @P6 LOP3.LUT R2, R2, R23, RZ, 0x3c, !PT ;  /* 0x0000001702026212 */ /* 0x010fe400078e3cff */
[----:B------:R-:W-:Y:S02]  /*0d30*/  @P6 LOP3.LUT R5, R5, R20, RZ, 0x3c, !PT ;  /* 0x0000001405056212 */ /* 0x000fe400078e3cff */
[----:B------:R-:W-:Y:S02]  /*0d40*/  @P0 LOP3.LUT R2, R2, R27, RZ, 0x3c, !PT ;  /* 0x0000001b02020212 */ /* 0x000fe400078e3cff */
[----:B------:R-:W-:Y:S02]  /*0d50*/  @P0 LOP3.LUT R4, R4, R25, RZ, 0x3c, !PT ;  /* 0x0000001904040212 */ /* 0x000fe400078e3cff */
[----:B------:R-:W-:Y:S01]  /*0d60*/  @P0 LOP3.LUT R5, R5, R24, RZ, 0x3c, !PT ;  /* 0x0000001805050212 */ /* 0x000fe200078e3cff */
[----:B------:R-:W-:Y:S06]  /*0d70*/  @P1 BRA `(.L_x_5) ;  /* 0xfffffff400481947 */ /* 0x000fec000383ffff */
[----:B------:R-:W-:-:S05]  /*0d80*/  VIADD R17, R17, 0x1 ;  /* 0x0000000111117836 */ /* 0x000fca0000000000 */
[----:B------:R-:W-:-:S13]  /*0d90*/  ISETP.NE.AND P0, PT, R17, 0x5, PT ;  /* 0x000000051100780c */ /* 0x000fda0003f05270 */
[----:B------:R-:W-:Y:S05]  /*0da0*/  @P0 BRA `(.L_x_6) ;  /* 0xfffffff400300947 */ /* 0x000fea000383ffff */
[----:B------:R1:W-:Y:S01]  /*0db0*/  STG.E.64 desc[UR4][R6.64+0x8], R4 ;  /* 0x0000080406007986 */ /* 0x0003e2000c101b04 */
[----:B------:R-:W-:Y:S01]  /*0dc0*/  VIADD R14, R14, 0x1 ;  /* 0x000000010e0e7836 */ /* 0x000fe20000000000 */
[----:B------:R-:W-:Y:S02]  /*0dd0*/  LOP3.LUT R11, R13, 0x3, RZ, 0xc0, !PT ;  /* 0x000000030d0b7812 */ /* 0x000fe400078ec0ff */
[----:B------:R1:W-:Y:S02]  /*0de0*/  STG.E.64 desc[UR4][R6.64+0x10], R2 ;  /* 0x0000100206007986 */ /* 0x0003e4000c101b04 */
[----:B------:R-:W-:Y:S02]  /*0df0*/  ISETP.GE.U32.AND P0, PT, R14, R11, PT ;  /* 0x0000000b0e00720c */ /* 0x000fe40003f06070 */
[----:B------:R1:W-:Y:S11]  /*0e00*/  STG.E desc[UR4][R6.64+0x4], R15 ;  /* 0x0000040f06007986 */ /* 0x0003f6000c101904 */
[----:B------:R-:W-:Y:S05]  /*0e10*/  @!P0 BRA `(.L_x_7) ;  /* 0xfffffff400048947 */ /* 0x000fea000383ffff */
.L_x_4:
[----:B------:R-:W-:Y:S05]  /*0e20*/  BSYNC.RECONVERGENT B1 ;  /* 0x0000000000017941 */ /* 0x000fea0003800200 */
.L_x_3:
[C---:B------:R-:W-:Y:S01]  /*0e30*/  ISETP.GT.U32.AND P0, PT, R13.reuse, 0x3, PT ;  /* 0x000000030d00780c */ /* 0x040fe20003f04070 */
[----:B------:R-:W-:Y:S01]  /*0e40*/  VIADD R12, R12, 0x1 ;  /* 0x000000010c0c7836 */ /* 0x000fe20000000000 */
[--C-:B------:R-:W-:Y:S02]  /*0e50*/  SHF.R.U64 R13, R13, 0x2, R0.reuse ;  /* 0x000000020d0d7819 */ /* 0x100fe40000001200 */
[----:B------:R-:W-:Y:S02]  /*0e60*/  ISETP.GT.U32.AND.EX P0, PT, R0, RZ, PT, P0 ;  /* 0x000000ff0000720c */ /* 0x000fe40003f04100 */
[----:B------:R-:W-:-:S11]  /*0e70*/  SHF.R.U32.HI R0, RZ, 0x2, R0 ;  /* 0x00000002ff007819 */ /* 0x000fd60000011600 */
[----:B------:R-:W-:Y:S05]  /*0e80*/  @P0 BRA `(.L_x_8) ;  /* 0xfffffff000c80947 */ /* 0x000fea000383ffff */
.L_x_2:
[----:B------:R-:W-:Y:S05]  /*0e90*/  BSYNC.RECONVERGENT B0 ;  /* 0x0000000000007941 */ /* 0x000fea0003800200 */
.L_x_1:
[----:B------:R-:W-:Y:S04]  /*0ea0*/  STG.E.64 desc[UR4][R6.64+0x18], RZ ;  /* 0x000018ff06007986 */ /* 0x000fe8000c101b04 */
[----:B------:R-:W-:Y:S04]  /*0eb0*/  STG.E desc[UR4][R6.64+0x20], RZ ;  /* 0x000020ff06007986 */ /* 0x000fe8000c101904 */
[----:B------:R-:W-:Y:S01]  /*0ec0*/  STG.E.64 desc[UR4][R6.64+0x28], RZ ;  /* 0x000028ff06007986 */ /* 0x000fe2000c101b04 */
[----:B------:R-:W-:Y:S05]  /*0ed0*/  EXIT ;  /* 0x000000000000794d */ /* 0x000fea0003800000 */
.L_x_9:
        /* <DEDUP_REMOVED lines=10> */
.L_x_11:


//--------------------- .nv.global.init           --------------------------
	.section	.nv.global.init,"aw",@progbits
	.align	4
.nv.global.init:
	.type		mrg32k3aM1SubSeq,@object
	.size		mrg32k3aM1SubSeq,(mrg32k3aM2SubSeq - mrg32k3aM1SubSeq)
mrg32k3aM1SubSeq:
        /*0000*/ 	.byte	0x0b, 0xcc, 0xee, 0x04, 0x73, 0x29, 0x8b, 0x6f, 0xf6, 0x53, 0x03, 0xf6, 0x23, 0xf6, 0xea, 0xda
        /* <DEDUP_REMOVED lines=125> */
	.type		mrg32k3aM2SubSeq,@object
	.size		mrg32k3aM2SubSeq,(mrg32k3aM1 - mrg32k3aM2SubSeq)
mrg32k3aM2SubSeq:
        /* <DEDUP_REMOVED lines=126> */
	.type		mrg32k3aM1,@object
	.size		mrg32k3aM1,(mrg32k3aM1Seq - mrg32k3aM1)
mrg32k3aM1:
        /* <DEDUP_REMOVED lines=144> */
	.type		mrg32k3aM1Seq,@object
	.size		mrg32k3aM1Seq,(mrg32k3aM2 - mrg32k3aM1Seq)
mrg32k3aM1Seq:
        /* <DEDUP_REMOVED lines=144> */
	.type		mrg32k3aM2,@object
	.size		mrg32k3aM2,(mrg32k3aM2Seq - mrg32k3aM2)
mrg32k3aM2:
        /* <DEDUP_REMOVED lines=144> */
	.type		mrg32k3aM2Seq,@object
	.size		mrg32k3aM2Seq,(precalc_xorwow_matrix - mrg32k3aM2Seq)
mrg32k3aM2Seq:
        /* <DEDUP_REMOVED lines=144> */
	.type		precalc_xorwow_matrix,@object
	.size		precalc_xorwow_matrix,(precalc_xorwow_offset_matrix - precalc_xorwow_matrix)
precalc_xorwow_matrix:
        /* <DEDUP_REMOVED lines=6400> */
	.type		precalc_xorwow_offset_matrix,@object
	.size		precalc_xorwow_offset_matrix,(.L_1 - precalc_xorwow_offset_matrix)
precalc_xorwow_offset_matrix:
        /* <DEDUP_REMOVED lines=6400> */
.L_1:


//--------------------- .nv.shared.reserved.0     --------------------------
	.section	.nv.shared.reserved.0,"aw",@nobits
	.weak		__nv_reservedSMEM_offset_0_alias
	.size		__nv_reservedSMEM_offset_0_alias, 0, 64
	.other		__nv_reservedSMEM_offset_0_alias,@"STO_CUDA_RESERVED_SHARED STV_DEFAULT"
__nv_reservedSMEM_offset_0_alias:
	.zero		0
	.zero		64


//--------------------- .nv.constant0._Z16generate_randomsP17curandStateXORWOWPf --------------------------
	.section	.nv.constant0._Z16generate_randomsP17curandStateXORWOWPf,"a",@progbits
	.sectionflags	@""
	.align	4
.nv.constant0._Z16generate_randomsP17curandStateXORWOWPf:
	.zero		912


//--------------------- .nv.constant0._Z12setup_kernelP17curandStateXORWOWm --------------------------
	.section	.nv.constant0._Z12setup_kernelP17curandStateXORWOWm,"a",@progbits
	.sectionflags	@""
	.align	4
.nv.constant0._Z12setup_kernelP17curandStateXORWOWm:
	.zero		912


//--------------------- SYMBOLS --------------------------

	.type		.nv.reservedSmem.offset0,@object
	.size		.nv.reservedSmem.offset0,0x4
